	.headerflags	@"EF_CUDA_TEXMODE_UNIFIED EF_CUDA_64BIT_ADDRESS EF_CUDA_ACCELERATORS EF_CUDA_SM90 EF_CUDA_VIRTUAL_SM(EF_CUDA_SM90)"
	.elftype	@"ET_EXEC"


//--------------------- .nv.info                  --------------------------
	.section	.nv.info,"",@"SHT_CUDA_INFO"
	.align	4


	//----- nvinfo : EIATTR_REGCOUNT
	.align		4
        /*0000*/ 	.byte	0x04, 0x2f
        /*0002*/ 	.short	(.L_1 - .L_0)
	.align		4
.L_0:
        /*0004*/ 	.word	index@(triton_poi_fused_4)
        /*0008*/ 	.word	0x0000001f


	//----- nvinfo : EIATTR_MIN_STACK_SIZE
	.align		4
.L_1:
        /*000c*/ 	.byte	0x04, 0x12
        /*000e*/ 	.short	(.L_3 - .L_2)
	.align		4
.L_2:
        /*0010*/ 	.word	index@(triton_poi_fused_4)
        /*0014*/ 	.word	0x00000000


	//----- nvinfo : EIATTR_FRAME_SIZE
	.align		4
.L_3:
        /*0018*/ 	.byte	0x04, 0x11
        /*001a*/ 	.short	(.L_5 - .L_4)
	.align		4
.L_4:
        /*001c*/ 	.word	index@(triton_poi_fused_4)
        /*0020*/ 	.word	0x00000000


	//----- nvinfo : EIATTR_MIN_STACK_SIZE
	.align		4
.L_5:
        /*0024*/ 	.byte	0x04, 0x12
        /*0026*/ 	.short	(.L_7 - .L_6)
	.align		4
.L_6:
        /*0028*/ 	.word	index@(triton_poi_fused_4)
        /*002c*/ 	.word	0x00000000
.L_7:


//--------------------- .nv.info.triton_poi_fused_4 --------------------------
	.section	.nv.info.triton_poi_fused_4,"",@"SHT_CUDA_INFO"
	.sectionflags	@""
	.align	4


	//----- nvinfo : EIATTR_CUDA_API_VERSION
	.align		4
        /*0000*/ 	.byte	0x04, 0x37
        /*0002*/ 	.short	(.L_9 - .L_8)
.L_8:
        /*0004*/ 	.word	0x0000007c


	//----- nvinfo : EIATTR_KPARAM_INFO
	.align		4
.L_9:
        /*0008*/ 	.byte	0x04, 0x17
        /*000a*/ 	.short	(.L_11 - .L_10)
.L_10:
        /*000c*/ 	.word	0x00000000
        /*0010*/ 	.short	0x0003
        /*0012*/ 	.short	0x0014
        /*0014*/ 	.byte	0x00, 0xf0, 0x11, 0x00


	//----- nvinfo : EIATTR_KPARAM_INFO
	.align		4
.L_11:
        /*0018*/ 	.byte	0x04, 0x17
        /*001a*/ 	.short	(.L_13 - .L_12)
.L_12:
        /*001c*/ 	.word	0x00000000
        /*0020*/ 	.short	0x0002
        /*0022*/ 	.short	0x0010
        /*0024*/ 	.byte	0x00, 0xf0, 0x11, 0x00


	//----- nvinfo : EIATTR_KPARAM_INFO
	.align		4
.L_13:
        /*0028*/ 	.byte	0x04, 0x17
        /*002a*/ 	.short	(.L_15 - .L_14)
.L_14:
        /*002c*/ 	.word	0x00000000
        /*0030*/ 	.short	0x0001
        /*0032*/ 	.short	0x0008
        /*0034*/ 	.byte	0x00, 0xf4, 0x21, 0x00


	//----- nvinfo : EIATTR_KPARAM_INFO
	.align		4
.L_15:
        /*0038*/ 	.byte	0x04, 0x17
        /*003a*/ 	.short	(.L_17 - .L_16)
.L_16:
        /*003c*/ 	.word	0x00000000
        /*0040*/ 	.short	0x0000
        /*0042*/ 	.short	0x0000
        /*0044*/ 	.byte	0x00, 0xf4, 0x21, 0x00


	//----- nvinfo : EIATTR_SPARSE_MMA_MASK
	.align		4
.L_17:
        /*0048*/ 	.byte	0x03, 0x50
        /*004a*/ 	.short	0x0000


	//----- nvinfo : EIATTR_MAXREG_COUNT
	.align		4
        /*004c*/ 	.byte	0x03, 0x1b
        /*004e*/ 	.short	0x00ff


	//----- nvinfo : EIATTR_EXIT_INSTR_OFFSETS
	.align		4
        /*0050*/ 	.byte	0x04, 0x1c
        /*0052*/ 	.short	(.L_19 - .L_18)


	//   ....[0]....
.L_18:
        /*0054*/ 	.word	0x000005e0


	//   ....[1]....
        /*0058*/ 	.word	0x00000630


	//----- nvinfo : EIATTR_REQNTID
	.align		4
.L_19:
        /*005c*/ 	.byte	0x04, 0x10
        /*005e*/ 	.short	(.L_21 - .L_20)
.L_20:
        /*0060*/ 	.word	0x00000080
        /*0064*/ 	.word	0x00000001
        /*0068*/ 	.word	0x00000001


	//----- nvinfo : EIATTR_CBANK_PARAM_SIZE
	.align		4
.L_21:
        /*006c*/ 	.byte	0x03, 0x19
        /*006e*/ 	.short	0x0018


	//----- nvinfo : EIATTR_PARAM_CBANK
	.align		4
        /*0070*/ 	.byte	0x04, 0x0a
        /*0072*/ 	.short	(.L_23 - .L_22)
	.align		4
.L_22:
        /*0074*/ 	.word	index@(.nv.constant0.triton_poi_fused_4)
        /*0078*/ 	.short	0x0210
        /*007a*/ 	.short	0x0018


	//----- nvinfo : EIATTR_SW_WAR
	.align		4
.L_23:
        /*007c*/ 	.byte	0x04, 0x36
        /*007e*/ 	.short	(.L_25 - .L_24)
.L_24:
        /*0080*/ 	.word	0x00000008
.L_25:


//--------------------- .nv.callgraph             --------------------------
	.section	.nv.callgraph,"",@"SHT_CUDA_CALLGRAPH"
	.align	4
	.sectionentsize	8
	.align		4
        /*0000*/ 	.word	0x00000000
	.align		4
        /*0004*/ 	.word	0xffffffff
	.align		4
        /*0008*/ 	.word	0x00000000
	.align		4
        /*000c*/ 	.word	0xfffffffe
	.align		4
        /*0010*/ 	.word	0x00000000
	.align		4
        /*0014*/ 	.word	0xfffffffd
	.align		4
        /*0018*/ 	.word	0x00000000
	.align		4
        /*001c*/ 	.word	0xfffffffc


//--------------------- .text.triton_poi_fused_4  --------------------------
	.section	.text.triton_poi_fused_4,"ax",@progbits
	.sectionflags	@"SHF_BARRIERS=1"
	.align	128
        .global         triton_poi_fused_4
        .type           triton_poi_fused_4,@function
        .size           triton_poi_fused_4,(.L_x_1 - triton_poi_fused_4)
        .other          triton_poi_fused_4,@"STO_CUDA_ENTRY STV_DEFAULT"
triton_poi_fused_4:
.text.triton_poi_fused_4:
[----:B------:R-:W0:Y:S01]  /*0000*/  LDC R1, c[0x0][0x28] ;  /* 0x00000a00ff017b82 */ /* 0x000e220000000800 */
[----:B------:R-:W1:Y:S07]  /*0010*/  S2R R0, SR_CTAID.X ;  /* 0x0000000000007919 */ /* 0x000e6e0000002500 */
[----:B------:R-:W2:Y:S01]  /*0020*/  LDC.64 R14, c[0x0][0x210] ;  /* 0x00008400ff0e7b82 */ /* 0x000ea20000000a00 */
[----:B------:R-:W-:Y:S01]  /*0030*/  IMAD.MOV.U32 R19, RZ, RZ, RZ ;  /* 0x000000ffff137224 */ /* 0x000fe200078e00ff */
[----:B------:R-:W-:Y:S01]  /*0040*/  ULDC.64 UR6, c[0x0][0x208] ;  /* 0x0000820000067ab9 */ /* 0x000fe20000000a00 */
[----:B------:R-:W3:Y:S01]  /*0050*/  S2R R21, SR_TID.X ;  /* 0x0000000000157919 */ /* 0x000ee20000002100 */
[----:B------:R-:W4:Y:S01]  /*0060*/  S2R R18, SR_CTAID.Y ;  /* 0x0000000000127919 */ /* 0x000f220000002600 */
[----:B------:R-:W-:-:S02]  /*0070*/  IMAD.MOV.U32 R20, RZ, RZ, RZ ;  /* 0x000000ffff147224 */ /* 0x000fc400078e00ff */
[----:B-1----:R-:W-:Y:S01]  /*0080*/  IMAD.SHL.U32 R0, R0, 0x10, RZ ;  /* 0x0000001000007824 */ /* 0x002fe200078e00ff */
[----:B---3--:R-:W-:-:S04]  /*0090*/  SHF.R.U32.HI R17, RZ, 0x4, R21 ;  /* 0x00000004ff117819 */ /* 0x008fc80000011615 */
[----:B------:R-:W-:Y:S01]  /*00a0*/  LOP3.LUT R6, R0, 0xf, R21, 0xf8, !PT ;  /* 0x0000000f00067812 */ /* 0x000fe200078ef815 */
[----:B----4-:R-:W-:Y:S01]  /*00b0*/  IMAD.SHL.U32 R16, R18, 0x40, RZ ;  /* 0x0000004012107824 */ /* 0x010fe200078e00ff */
[----:B------:R-:W-:Y:S02]  /*00c0*/  SGXT.U32 R17, R17, 0x3 ;  /* 0x000000031111781a */ /* 0x000fe40000000000 */
[----:B------:R-:W-:Y:S02]  /*00d0*/  ISETP.GE.AND P0, PT, R6, 0x9, PT ;  /* 0x000000090600780c */ /* 0x000fe40003f06270 */
[----:B------:R-:W-:Y:S02]  /*00e0*/  LOP3.LUT R2, R16, R17, RZ, 0xfc, !PT ;  /* 0x0000001110027212 */ /* 0x000fe400078efcff */
[----:B------:R-:W-:Y:S02]  /*00f0*/  LOP3.LUT R3, R16, 0x8, R17, 0xfe, !PT ;  /* 0x0000000810037812 */ /* 0x000fe400078efe11 */
[----:B------:R-:W-:Y:S01]  /*0100*/  LOP3.LUT R4, R16, 0x10, R17, 0xfe, !PT ;  /* 0x0000001010047812 */ /* 0x000fe200078efe11 */
[--C-:B------:R-:W-:Y:S01]  /*0110*/  IMAD R27, R2, 0x9, R6.reuse ;  /* 0x00000009021b7824 */ /* 0x100fe200078e0206 */
        /* <DEDUP_REMOVED lines=9> */
[----:B------:R-:W-:-:S02]  /*01b0*/  IMAD R11, R11, 0x9, R6 ;  /* 0x000000090b0b7824 */ /* 0x000fc400078e0206 */
[--C-:B------:R-:W-:Y:S02]  /*01c0*/  IMAD R13, R13, 0x9, R6.reuse ;  /* 0x000000090d0d7824 */ /* 0x100fe400078e0206 */
[----:B------:R-:W-:Y:S02]  /*01d0*/  IMAD R23, R23, 0x9, R6 ;  /* 0x0000000917177824 */ /* 0x000fe400078e0206 */
[----:B--2---:R-:W-:-:S04]  /*01e0*/  IMAD.WIDE R26, R27, 0x4, R14 ;  /* 0x000000041b1a7825 */ /* 0x004fc800078e020e */
[--C-:B------:R-:W-:Y:S01]  /*01f0*/  IMAD.WIDE R2, R3, 0x4, R14.reuse ;  /* 0x0000000403027825 */ /* 0x100fe200078e020e */
[----:B------:R1:W2:Y:S01]  /*0200*/  @!P0 LDG.E.EL R19, desc[UR6][R26.64] ;  /* 0x000000061a138981 */ /* 0x0002a2000c2e1900 */
[----:B------:R-:W-:Y:S02]  /*0210*/  CS2R R24, SRZ ;  /* 0x0000000000187805 */ /* 0x000fe4000001ff00 */
[--C-:B------:R-:W-:Y:S01]  /*0220*/  IMAD.WIDE R4, R5, 0x4, R14.reuse ;  /* 0x0000000405047825 */ /* 0x100fe200078e020e */
[----:B------:R3:W4:Y:S03]  /*0230*/  @!P0 LDG.E.EL R20, desc[UR6][R2.64] ;  /* 0x0000000602148981 */ /* 0x000726000c2e1900 */
[----:B------:R-:W-:-:S04]  /*0240*/  IMAD.WIDE R6, R7, 0x4, R14 ;  /* 0x0000000407067825 */ /* 0x000fc800078e020e */
[----:B------:R-:W-:-:S04]  /*0250*/  IMAD.WIDE R8, R9, 0x4, R14 ;  /* 0x0000000409087825 */ /* 0x000fc800078e020e */
[----:B------:R-:W-:-:S04]  /*0260*/  IMAD.WIDE R10, R11, 0x4, R14 ;  /* 0x000000040b0a7825 */ /* 0x000fc800078e020e */
[--C-:B------:R-:W-:Y:S01]  /*0270*/  IMAD.WIDE R12, R13, 0x4, R14.reuse ;  /* 0x000000040d0c7825 */ /* 0x100fe200078e020e */
[----:B-1----:R-:W-:Y:S01]  /*0280*/  CS2R R26, SRZ ;  /* 0x00000000001a7805 */ /* 0x002fe2000001ff00 */
[----:B------:R-:W5:Y:S02]  /*0290*/  @!P0 LDG.E.EL R24, desc[UR6][R6.64] ;  /* 0x0000000606188981 */ /* 0x000f64000c2e1900 */
[----:B------:R-:W-:Y:S01]  /*02a0*/  IMAD.WIDE R14, R23, 0x4, R14 ;  /* 0x00000004170e7825 */ /* 0x000fe200078e020e */
[----:B------:R-:W-:Y:S01]  /*02b0*/  HFMA2.MMA R23, -RZ, RZ, 0, 0 ;  /* 0x00000000ff177435 */ /* 0x000fe200000001ff */
[----:B------:R-:W5:Y:S02]  /*02c0*/  @!P0 LDG.E.EL R25, desc[UR6][R10.64] ;  /* 0x000000060a198981 */ /* 0x000f64000c2e1900 */
[----:B------:R-:W-:Y:S02]  /*02d0*/  IMAD.MOV.U32 R22, RZ, RZ, RZ ;  /* 0x000000ffff167224 */ /* 0x000fe400078e00ff */
[----:B------:R-:W5:Y:S04]  /*02e0*/  @!P0 LDG.E.EL R27, desc[UR6][R12.64] ;  /* 0x000000060c1b8981 */ /* 0x000f68000c2e1900 */
[----:B------:R-:W5:Y:S04]  /*02f0*/  @!P0 LDG.E.EL R22, desc[UR6][R4.64] ;  /* 0x0000000604168981 */ /* 0x000f68000c2e1900 */
[----:B------:R1:W5:Y:S04]  /*0300*/  @!P0 LDG.E.EL R23, desc[UR6][R8.64] ;  /* 0x0000000608178981 */ /* 0x000368000c2e1900 */
[----:B------:R-:W5:Y:S01]  /*0310*/  @!P0 LDG.E.EL R26, desc[UR6][R14.64] ;  /* 0x000000060e1a8981 */ /* 0x000f62000c2e1900 */
[----:B------:R-:W1:Y:S01]  /*0320*/  S2UR UR5, SR_CgaCtaId ;  /* 0x00000000000579c3 */ /* 0x000e620000008800 */
[----:B---3--:R-:W-:Y:S01]  /*0330*/  IMAD.SHL.U32 R2, R21, 0x40, RZ ;  /* 0x0000004015027824 */ /* 0x008fe200078e00ff */
[----:B------:R-:W-:-:S04]  /*0340*/  UMOV UR4, 0x400 ;  /* 0x0000040000047882 */ /* 0x000fc80000000000 */
[----:B------:R-:W-:-:S04]  /*0350*/  LOP3.LUT R2, R2, 0x3c0, RZ, 0xc0, !PT ;  /* 0x000003c002027812 */ /* 0x000fc800078ec0ff */
[----:B------:R-:W-:Y:S01]  /*0360*/  LOP3.LUT R3, R2, R17, RZ, 0xfc, !PT ;  /* 0x0000001102037212 */ /* 0x000fe200078efcff */
[----:B01----:R-:W-:-:S06]  /*0370*/  UPRMT UR4, UR5, 0x654, UR4 ;  /* 0x0000065405047896 */ /* 0x003fcc0008000004 */
[----:B------:R-:W-:-:S05]  /*0380*/  LEA.HI R2, R2, UR4, RZ, 0x1e ;  /* 0x0000000402027c11 */ /* 0x000fca000f8ff0ff */
[----:B------:R-:W-:Y:S01]  /*0390*/  IMAD R28, R3, 0x4, R2 ;  /* 0x00000004031c7824 */ /* 0x000fe200078e0202 */
[C---:B------:R-:W-:Y:S01]  /*03a0*/  LOP3.LUT R2, R21.reuse, 0x70, RZ, 0xc0, !PT ;  /* 0x0000007015027812 */ /* 0x040fe200078ec0ff */
[----:B------:R-:W-:-:S03]  /*03b0*/  IMAD.SHL.U32 R21, R21, 0x4, RZ ;  /* 0x0000000415157824 */ /* 0x000fc600078e00ff */
[----:B------:R-:W-:Y:S02]  /*03c0*/  IADD3 R3, R2, UR4, RZ ;  /* 0x0000000402037c10 */ /* 0x000fe4000fffe0ff */
[----:B------:R-:W-:-:S05]  /*03d0*/  LOP3.LUT R8, R21, 0x1fc, RZ, 0xc0, !PT ;  /* 0x000001fc15087812 */ /* 0x000fca00078ec0ff */
[----:B------:R-:W-:Y:S01]  /*03e0*/  IMAD R4, R8, 0x4, R3 ;  /* 0x0000000408047824 */ /* 0x000fe200078e0203 */
[----:B------:R-:W-:Y:S02]  /*03f0*/  SHF.R.S32.HI R3, RZ, 0x19, R18 ;  /* 0x00000019ff037819 */ /* 0x000fe40000011412 */
[----:B------:R-:W-:Y:S02]  /*0400*/  LOP3.LUT R16, R16, 0x3c, R21, 0xf8, !PT ;  /* 0x0000003c10107812 */ /* 0x000fe400078ef815 */
[----:B------:R-:W-:-:S04]  /*0410*/  SGXT R3, R3, 0x1 ;  /* 0x000000010303781a */ /* 0x000fc80000000200 */
[----:B------:R-:W-:Y:S02]  /*0420*/  LEA.HI R9, R3, R16, RZ, 0x6 ;  /* 0x0000001003097211 */ /* 0x000fe400078f30ff */
[----:B------:R-:W0:Y:S02]  /*0430*/  LDC.64 R2, c[0x0][0x218] ;  /* 0x00008600ff027b82 */ /* 0x000e240000000a00 */
[----:B------:R-:W-:Y:S02]  /*0440*/  LOP3.LUT R11, R9, 0xffffffc0, RZ, 0xc0, !PT ;  /* 0xffffffc0090b7812 */ /* 0x000fe400078ec0ff */
[----:B------:R-:W-:Y:S02]  /*0450*/  SHF.R.S32.HI R10, RZ, 0x6, R9 ;  /* 0x00000006ff0a7819 */ /* 0x000fe40000011409 */
[----:B------:R-:W-:Y:S01]  /*0460*/  LOP3.LUT R9, R0, R17, RZ, 0xfc, !PT ;  /* 0x0000001100097212 */ /* 0x000fe200078efcff */
[----:B------:R-:W-:Y:S01]  /*0470*/  IMAD.IADD R11, R16, 0x1, -R11 ;  /* 0x00000001100b7824 */ /* 0x000fe200078e0a0b */
[----:B------:R-:W-:-:S02]  /*0480*/  LOP3.LUT R0, R0, 0x8, R17, 0xfe, !PT ;  /* 0x0000000800007812 */ /* 0x000fc400078efe11 */
[----:B------:R-:W-:Y:S01]  /*0490*/  LOP3.LUT R13, R8, 0x200, RZ, 0xfc, !PT ;  /* 0x00000200080d7812 */ /* 0x000fe200078efcff */
[----:B------:R-:W-:Y:S01]  /*04a0*/  IMAD R12, R10, 0x240, R11 ;  /* 0x000002400a0c7824 */ /* 0x000fe200078e020b */
[C---:B------:R-:W-:Y:S02]  /*04b0*/  ISETP.GE.AND P1, PT, R9.reuse, 0x9, PT ;  /* 0x000000090900780c */ /* 0x040fe40003f26270 */
[----:B------:R-:W-:Y:S01]  /*04c0*/  ISETP.GE.AND P0, PT, R0, 0x9, PT ;  /* 0x000000090000780c */ /* 0x000fe20003f06270 */
[----:B------:R-:W-:Y:S01]  /*04d0*/  IMAD R11, R9, 0x40, R12 ;  /* 0x00000040090b7824 */ /* 0x000fe200078e020c */
[----:B------:R-:W-:-:S04]  /*04e0*/  SHF.R.U32.HI R13, RZ, 0x2, R13 ;  /* 0x00000002ff0d7819 */ /* 0x000fc8000001160d */
[----:B------:R-:W-:Y:S01]  /*04f0*/  LOP3.LUT R13, R13, 0xf0, RZ, 0xc0, !PT ;  /* 0x000000f00d0d7812 */ /* 0x000fe200078ec0ff */
[----:B0-----:R-:W-:-:S03]  /*0500*/  IMAD.WIDE R10, R11, 0x4, R2 ;  /* 0x000000040b0a7825 */ /* 0x001fc600078e0202 */
[----:B------:R-:W-:-:S05]  /*0510*/  IADD3 R13, R13, UR4, RZ ;  /* 0x000000040d0d7c10 */ /* 0x000fca000fffe0ff */
[----:B------:R-:W-:Y:S01]  /*0520*/  IMAD R13, R8, 0x4, R13 ;  /* 0x00000004080d7824 */ /* 0x000fe200078e020d */
[----:B--2---:R-:W-:Y:S04]  /*0530*/  STS [R28], R19 ;  /* 0x000000131c007388 */ /* 0x004fe80000000800 */
[----:B----4-:R-:W-:Y:S04]  /*0540*/  STS [R28+0x20], R20 ;  /* 0x000020141c007388 */ /* 0x010fe80000000800 */
[----:B-----5:R-:W-:Y:S04]  /*0550*/  STS [R28+0x60], R24 ;  /* 0x000060181c007388 */ /* 0x020fe80000000800 */
[----:B------:R-:W-:Y:S04]  /*0560*/  STS [R28+0xa0], R25 ;  /* 0x0000a0191c007388 */ /* 0x000fe80000000800 */
[----:B------:R-:W-:Y:S04]  /*0570*/  STS [R28+0xc0], R27 ;  /* 0x0000c01b1c007388 */ /* 0x000fe80000000800 */
[----:B------:R-:W-:Y:S04]  /*0580*/  STS [R28+0x40], R22 ;  /* 0x000040161c007388 */ /* 0x000fe80000000800 */
[----:B------:R-:W-:Y:S04]  /*0590*/  STS [R28+0x80], R23 ;  /* 0x000080171c007388 */ /* 0x000fe80000000800 */
[----:B------:R-:W-:Y:S01]  /*05a0*/  STS [R28+0xe0], R26 ;  /* 0x0000e01a1c007388 */ /* 0x000fe20000000800 */
[----:B------:R-:W-:Y:S06]  /*05b0*/  BAR.SYNC.DEFER_BLOCKING 0x0 ;  /* 0x0000000000007b1d */ /* 0x000fec0000010000 */
[----:B------:R-:W0:Y:S04]  /*05c0*/  LDS.128 R4, [R4] ;  /* 0x0000000004047984 */ /* 0x000e280000000c00 */
[----:B0-----:R0:W-:Y:S02]  /*05d0*/  @!P1 STG.E.128 desc[UR6][R10.64], R4 ;  /* 0x000000040a009986 */ /* 0x0011e4000c101d06 */
[----:B0-----:R-:W-:Y:S05]  /*05e0*/  @P0 EXIT ;  /* 0x000000000000094d */ /* 0x001fea0003800000 */
[----:B0-----:R-:W0:Y:S01]  /*05f0*/  LDS.128 R8, [R13+0x800] ;  /* 0x000800000d087984 */ /* 0x001e220000000c00 */
[----:B------:R-:W-:-:S04]  /*0600*/  IMAD R5, R0, 0x40, R12 ;  /* 0x0000004000057824 */ /* 0x000fc800078e020c */
[----:B------:R-:W-:-:S05]  /*0610*/  IMAD.WIDE R2, R5, 0x4, R2 ;  /* 0x0000000405027825 */ /* 0x000fca00078e0202 */
[----:B0-----:R-:W-:Y:S01]  /*0620*/  STG.E.128 desc[UR6][R2.64], R8 ;  /* 0x0000000802007986 */ /* 0x001fe2000c101d06 */
[----:B------:R-:W-:Y:S05]  /*0630*/  EXIT ;  /* 0x000000000000794d */ /* 0x000fea0003800000 */
.L_x_0:
[----:B------:R-:W-:-:S00]  /*0640*/  BRA `(.L_x_0) ;  /* 0xfffffffc00fc7947 */ /* 0x000fc0000383ffff */
[----:B------:R-:W-:-:S00]  /*0650*/  NOP ;  /* 0x0000000000007918 */ /* 0x000fc00000000000 */
        /* <DEDUP_REMOVED lines=10> */
.L_x_1:


//--------------------- .nv.shared.triton_poi_fused_4 --------------------------
	.section	.nv.shared.triton_poi_fused_4,"aw",@nobits
	.sectionflags	@""
	.align	16
	.zero		1024


//--------------------- .nv.constant0.triton_poi_fused_4 --------------------------
	.section	.nv.constant0.triton_poi_fused_4,"a",@progbits
	.sectionflags	@""
	.align	4
.nv.constant0.triton_poi_fused_4:
	.zero		552
